	.headerflags	@"EF_CUDA_TEXMODE_UNIFIED EF_CUDA_64BIT_ADDRESS EF_CUDA_ACCELERATORS EF_CUDA_SM90 EF_CUDA_VIRTUAL_SM(EF_CUDA_SM90)"
	.elftype	@"ET_EXEC"


//--------------------- .nv.info                  --------------------------
	.section	.nv.info,"",@"SHT_CUDA_INFO"
	.align	4


	//----- nvinfo : EIATTR_REGCOUNT
	.align		4
        /*0000*/ 	.byte	0x04, 0x2f
        /*0002*/ 	.short	(.L_1 - .L_0)
	.align		4
.L_0:
        /*0004*/ 	.word	index@(triton_poi_fused_threshold_backward_28)
        /*0008*/ 	.word	0x00000018


	//----- nvinfo : EIATTR_MIN_STACK_SIZE
	.align		4
.L_1:
        /*000c*/ 	.byte	0x04, 0x12
        /*000e*/ 	.short	(.L_3 - .L_2)
	.align		4
.L_2:
        /*0010*/ 	.word	index@(triton_poi_fused_threshold_backward_28)
        /*0014*/ 	.word	0x00000000


	//----- nvinfo : EIATTR_FRAME_SIZE
	.align		4
.L_3:
        /*0018*/ 	.byte	0x04, 0x11
        /*001a*/ 	.short	(.L_5 - .L_4)
	.align		4
.L_4:
        /*001c*/ 	.word	index@(triton_poi_fused_threshold_backward_28)
        /*0020*/ 	.word	0x00000000


	//----- nvinfo : EIATTR_MIN_STACK_SIZE
	.align		4
.L_5:
        /*0024*/ 	.byte	0x04, 0x12
        /*0026*/ 	.short	(.L_7 - .L_6)
	.align		4
.L_6:
        /*0028*/ 	.word	index@(triton_poi_fused_threshold_backward_28)
        /*002c*/ 	.word	0x00000000
.L_7:


//--------------------- .nv.info.triton_poi_fused_threshold_backward_28 --------------------------
	.section	.nv.info.triton_poi_fused_threshold_backward_28,"",@"SHT_CUDA_INFO"
	.sectionflags	@""
	.align	4


	//----- nvinfo : EIATTR_CUDA_API_VERSION
	.align		4
        /*0000*/ 	.byte	0x04, 0x37
        /*0002*/ 	.short	(.L_9 - .L_8)
.L_8:
        /*0004*/ 	.word	0x0000007c


	//----- nvinfo : EIATTR_KPARAM_INFO
	.align		4
.L_9:
        /*0008*/ 	.byte	0x04, 0x17
        /*000a*/ 	.short	(.L_11 - .L_10)
.L_10:
        /*000c*/ 	.word	0x00000000
        /*0010*/ 	.short	0x0003
        /*0012*/ 	.short	0x0014
        /*0014*/ 	.byte	0x00, 0xf0, 0x11, 0x00


	//----- nvinfo : EIATTR_KPARAM_INFO
	.align		4
.L_11:
        /*0018*/ 	.byte	0x04, 0x17
        /*001a*/ 	.short	(.L_13 - .L_12)
.L_12:
        /*001c*/ 	.word	0x00000000
        /*0020*/ 	.short	0x0002
        /*0022*/ 	.short	0x0010
        /*0024*/ 	.byte	0x00, 0xf0, 0x11, 0x00


	//----- nvinfo : EIATTR_KPARAM_INFO
	.align		4
.L_13:
        /*0028*/ 	.byte	0x04, 0x17
        /*002a*/ 	.short	(.L_15 - .L_14)
.L_14:
        /*002c*/ 	.word	0x00000000
        /*0030*/ 	.short	0x0001
        /*0032*/ 	.short	0x0008
        /*0034*/ 	.byte	0x00, 0xf4, 0x21, 0x00


	//----- nvinfo : EIATTR_KPARAM_INFO
	.align		4
.L_15:
        /*0038*/ 	.byte	0x04, 0x17
        /*003a*/ 	.short	(.L_17 - .L_16)
.L_16:
        /*003c*/ 	.word	0x00000000
        /*0040*/ 	.short	0x0000
        /*0042*/ 	.short	0x0000
        /*0044*/ 	.byte	0x00, 0xf4, 0x21, 0x00


	//----- nvinfo : EIATTR_SPARSE_MMA_MASK
	.align		4
.L_17:
        /*0048*/ 	.byte	0x03, 0x50
        /*004a*/ 	.short	0x0000


	//----- nvinfo : EIATTR_MAXREG_COUNT
	.align		4
        /*004c*/ 	.byte	0x03, 0x1b
        /*004e*/ 	.short	0x00ff


	//----- nvinfo : EIATTR_EXIT_INSTR_OFFSETS
	.align		4
        /*0050*/ 	.byte	0x04, 0x1c
        /*0052*/ 	.short	(.L_19 - .L_18)


	//   ....[0]....
.L_18:
        /*0054*/ 	.word	0x00000600


	//   ....[1]....
        /*0058*/ 	.word	0x00000620


	//----- nvinfo : EIATTR_REQNTID
	.align		4
.L_19:
        /*005c*/ 	.byte	0x04, 0x10
        /*005e*/ 	.short	(.L_21 - .L_20)
.L_20:
        /*0060*/ 	.word	0x00000080
        /*0064*/ 	.word	0x00000001
        /*0068*/ 	.word	0x00000001


	//----- nvinfo : EIATTR_CBANK_PARAM_SIZE
	.align		4
.L_21:
        /*006c*/ 	.byte	0x03, 0x19
        /*006e*/ 	.short	0x0018


	//----- nvinfo : EIATTR_PARAM_CBANK
	.align		4
        /*0070*/ 	.byte	0x04, 0x0a
        /*0072*/ 	.short	(.L_23 - .L_22)
	.align		4
.L_22:
        /*0074*/ 	.word	index@(.nv.constant0.triton_poi_fused_threshold_backward_28)
        /*0078*/ 	.short	0x0210
        /*007a*/ 	.short	0x0018


	//----- nvinfo : EIATTR_SW_WAR
	.align		4
.L_23:
        /*007c*/ 	.byte	0x04, 0x36
        /*007e*/ 	.short	(.L_25 - .L_24)
.L_24:
        /*0080*/ 	.word	0x00000008
.L_25:


//--------------------- .nv.callgraph             --------------------------
	.section	.nv.callgraph,"",@"SHT_CUDA_CALLGRAPH"
	.align	4
	.sectionentsize	8
	.align		4
        /*0000*/ 	.word	0x00000000
	.align		4
        /*0004*/ 	.word	0xffffffff
	.align		4
        /*0008*/ 	.word	0x00000000
	.align		4
        /*000c*/ 	.word	0xfffffffe
	.align		4
        /*0010*/ 	.word	0x00000000
	.align		4
        /*0014*/ 	.word	0xfffffffd
	.align		4
        /*0018*/ 	.word	0x00000000
	.align		4
        /*001c*/ 	.word	0xfffffffc


//--------------------- .text.triton_poi_fused_threshold_backward_28 --------------------------
	.section	.text.triton_poi_fused_threshold_backward_28,"ax",@progbits
	.sectionflags	@"SHF_BARRIERS=1"
	.align	128
        .global         triton_poi_fused_threshold_backward_28
        .type           triton_poi_fused_threshold_backward_28,@function
        .size           triton_poi_fused_threshold_backward_28,(.L_x_1 - triton_poi_fused_threshold_backward_28)
        .other          triton_poi_fused_threshold_backward_28,@"STO_CUDA_ENTRY STV_DEFAULT"
triton_poi_fused_threshold_backward_28:
.text.triton_poi_fused_threshold_backward_28:
[----:B------:R-:W0:Y:S02]  /*0000*/  LDC R1, c[0x0][0x28] ;  /* 0x00000a00ff017b82 */ /* 0x000e240000000800 */
[----:B------:R-:W1:Y:S01]  /*0010*/  S2R R12, SR_TID.X ;  /* 0x00000000000c7919 */ /* 0x000e620000002100 */
[----:B------:R-:W2:Y:S01]  /*0020*/  LDC.64 R8, c[0x0][0x210] ;  /* 0x00008400ff087b82 */ /* 0x000ea20000000a00 */
[----:B------:R-:W-:Y:S01]  /*0030*/  ULDC.64 UR6, c[0x0][0x208] ;  /* 0x0000820000067ab9 */ /* 0x000fe20000000a00 */
[----:B------:R-:W3:Y:S01]  /*0040*/  S2R R13, SR_CTAID.Y ;  /* 0x00000000000d7919 */ /* 0x000ee20000002600 */
[----:B------:R-:W4:Y:S01]  /*0050*/  S2R R3, SR_CTAID.X ;  /* 0x0000000000037919 */ /* 0x000f220000002500 */
[----:B-1----:R-:W-:-:S04]  /*0060*/  LOP3.LUT R14, R12, 0x7f, RZ, 0xc0, !PT ;  /* 0x0000007f0c0e7812 */ /* 0x002fc800078ec0ff */
[----:B---3--:R-:W-:-:S05]  /*0070*/  PRMT R0, R14, 0x6540, R13 ;  /* 0x000065400e007816 */ /* 0x008fca000000000d */
[----:B----4-:R-:W-:Y:S02]  /*0080*/  IMAD.IADD R2, R0, 0x1, R3 ;  /* 0x0000000100027824 */ /* 0x010fe400078e0203 */
[----:B------:R-:W-:Y:S02]  /*0090*/  IMAD.SHL.U32 R0, R3, 0x4, RZ ;  /* 0x0000000403007824 */ /* 0x000fe400078e00ff */
[----:B------:R-:W-:-:S03]  /*00a0*/  IMAD.SHL.U32 R3, R2, 0x4, RZ ;  /* 0x0000000402037824 */ /* 0x000fc600078e00ff */
[----:B------:R-:W-:Y:S01]  /*00b0*/  ISETP.GE.AND P0, PT, R0, 0x4, PT ;  /* 0x000000040000780c */ /* 0x000fe20003f06270 */
[----:B------:R-:W-:-:S04]  /*00c0*/  VIADD R5, R3, 0x200 ;  /* 0x0000020003057836 */ /* 0x000fc80000000000 */
[----:B--2---:R-:W-:-:S04]  /*00d0*/  IMAD.WIDE R4, R5, 0x4, R8 ;  /* 0x0000000405047825 */ /* 0x004fc800078e0208 */
[----:B------:R-:W-:-:S04]  /*00e0*/  IMAD.WIDE R8, R3, 0x4, R8 ;  /* 0x0000000403087825 */ /* 0x000fc800078e0208 */
[----:B------:R-:W2:Y:S04]  /*00f0*/  @!P0 LDG.E.EL.128 R4, desc[UR6][R4.64] ;  /* 0x0000000604048981 */ /* 0x000ea8000c2e1d00 */
[----:B------:R-:W3:Y:S01]  /*0100*/  @!P0 LDG.E.EL.128 R8, desc[UR6][R8.64] ;  /* 0x0000000608088981 */ /* 0x000ee2000c2e1d00 */
[----:B------:R-:W1:Y:S01]  /*0110*/  S2UR UR5, SR_CgaCtaId ;  /* 0x00000000000579c3 */ /* 0x000e620000008800 */
[--C-:B------:R-:W-:Y:S01]  /*0120*/  SHF.R.U32.HI R2, RZ, 0x2, R12.reuse ;  /* 0x00000002ff027819 */ /* 0x100fe2000001160c */
[----:B------:R-:W-:Y:S01]  /*0130*/  IMAD.SHL.U32 R15, R12, 0x8, RZ ;  /* 0x000000080c0f7824 */ /* 0x000fe200078e00ff */
[----:B------:R-:W-:Y:S01]  /*0140*/  UMOV UR4, 0x400 ;  /* 0x0000040000047882 */ /* 0x000fe20000000000 */
[----:B------:R-:W-:Y:S02]  /*0150*/  SHF.R.U32.HI R12, RZ, 0x5, R12 ;  /* 0x00000005ff0c7819 */ /* 0x000fe4000001160c */
[----:B------:R-:W-:-:S02]  /*0160*/  LOP3.LUT R17, R2, 0x18, RZ, 0xc0, !PT ;  /* 0x0000001802117812 */ /* 0x000fc400078ec0ff */
[----:B------:R-:W-:Y:S01]  /*0170*/  LOP3.LUT R2, R15, 0x3f8, RZ, 0xc0, !PT ;  /* 0x000003f80f027812 */ /* 0x000fe200078ec0ff */
[----:B-1----:R-:W-:-:S06]  /*0180*/  UPRMT UR4, UR5, 0x654, UR4 ;  /* 0x0000065405047896 */ /* 0x002fcc0008000004 */
[----:B------:R-:W-:Y:S02]  /*0190*/  IADD3 R2, R2, UR4, R17 ;  /* 0x0000000402027c10 */ /* 0x000fe4000fffe011 */
[----:B--2---:R-:W-:Y:S02]  /*01a0*/  FSETP.GTU.AND P1, PT, R4, RZ, !P0 ;  /* 0x000000ff0400720b */ /* 0x004fe4000472c000 */
[----:B------:R-:W-:Y:S02]  /*01b0*/  FSETP.GTU.AND P2, PT, R5, RZ, !P0 ;  /* 0x000000ff0500720b */ /* 0x000fe4000474c000 */
[----:B------:R-:W-:Y:S02]  /*01c0*/  FSETP.GTU.AND P3, PT, R6, RZ, !P0 ;  /* 0x000000ff0600720b */ /* 0x000fe4000476c000 */
[----:B------:R-:W-:Y:S02]  /*01d0*/  SEL R3, RZ, 0x1, P1 ;  /* 0x00000001ff037807 */ /* 0x000fe40000800000 */
[----:B------:R-:W-:-:S02]  /*01e0*/  SEL R5, RZ, 0x1, P2 ;  /* 0x00000001ff057807 */ /* 0x000fc40001000000 */
[----:B------:R-:W-:Y:S01]  /*01f0*/  SEL R19, RZ, 0x1, P3 ;  /* 0x00000001ff137807 */ /* 0x000fe20001800000 */
[----:B------:R-:W-:Y:S01]  /*0200*/  STS.U8 [R14+UR4+0x80], R3 ;  /* 0x000080030e007988 */ /* 0x000fe20008000004 */
[----:B------:R-:W-:Y:S02]  /*0210*/  FSETP.GTU.AND P4, PT, R7, RZ, !P0 ;  /* 0x000000ff0700720b */ /* 0x000fe4000478c000 */
[----:B---3--:R-:W-:Y:S01]  /*0220*/  FSETP.GTU.AND P3, PT, R8, RZ, !P0 ;  /* 0x000000ff0800720b */ /* 0x008fe2000476c000 */
[----:B------:R1:W-:Y:S01]  /*0230*/  STS.U8 [R14+UR4+0x188], R5 ;  /* 0x000188050e007988 */ /* 0x0003e20008000004 */
[----:B------:R-:W-:Y:S02]  /*0240*/  FSETP.GTU.AND P2, PT, R9, RZ, !P0 ;  /* 0x000000ff0900720b */ /* 0x000fe4000474c000 */
[----:B------:R-:W-:Y:S01]  /*0250*/  FSETP.GTU.AND P1, PT, R10, RZ, !P0 ;  /* 0x000000ff0a00720b */ /* 0x000fe2000472c000 */
[----:B------:R-:W-:Y:S01]  /*0260*/  STS.U8 [R14+UR4+0x290], R19 ;  /* 0x000290130e007988 */ /* 0x000fe20008000004 */
[----:B------:R-:W-:-:S02]  /*0270*/  FSETP.GTU.AND P0, PT, R11, RZ, !P0 ;  /* 0x000000ff0b00720b */ /* 0x000fc4000470c000 */
[----:B------:R-:W-:Y:S02]  /*0280*/  SEL R21, RZ, 0x1, P4 ;  /* 0x00000001ff157807 */ /* 0x000fe40002000000 */
[----:B------:R-:W-:Y:S02]  /*0290*/  SEL R7, RZ, 0x1, P3 ;  /* 0x00000001ff077807 */ /* 0x000fe40001800000 */
[----:B------:R-:W-:Y:S01]  /*02a0*/  SEL R9, RZ, 0x1, P2 ;  /* 0x00000001ff097807 */ /* 0x000fe20001000000 */
[----:B------:R-:W-:Y:S01]  /*02b0*/  STS.U8 [R14+UR4+0x398], R21 ;  /* 0x000398150e007988 */ /* 0x000fe20008000004 */
[----:B------:R-:W-:Y:S02]  /*02c0*/  SEL R11, RZ, 0x1, P1 ;  /* 0x00000001ff0b7807 */ /* 0x000fe40000800000 */
[----:B------:R-:W-:Y:S01]  /*02d0*/  SEL R17, RZ, 0x1, P0 ;  /* 0x00000001ff117807 */ /* 0x000fe20000000000 */
[----:B------:R2:W-:Y:S01]  /*02e0*/  STS.U8 [R14+UR4], R7 ;  /* 0x000000070e007988 */ /* 0x0005e20008000004 */
[----:B-1----:R-:W-:-:S02]  /*02f0*/  SHF.R.S32.HI R5, RZ, 0x17, R13 ;  /* 0x00000017ff057819 */ /* 0x002fc4000001140d */
[----:B------:R-:W-:Y:S01]  /*0300*/  LOP3.LUT R4, R15, 0xf8, RZ, 0xc0, !PT ;  /* 0x000000f80f047812 */ /* 0x000fe200078ec0ff */
[----:B------:R-:W-:Y:S01]  /*0310*/  STS.U8 [R14+UR4+0x108], R9 ;  /* 0x000108090e007988 */ /* 0x000fe20008000004 */
[----:B------:R-:W-:Y:S02]  /*0320*/  SGXT R5, R5, 0x1 ;  /* 0x000000010505781a */ /* 0x000fe40000000200 */
[----:B------:R-:W-:Y:S01]  /*0330*/  PRMT R4, R4, 0x6540, R13 ;  /* 0x0000654004047816 */ /* 0x000fe2000000000d */
[----:B------:R-:W-:Y:S03]  /*0340*/  STS.U8 [R14+UR4+0x210], R11 ;  /* 0x0002100b0e007988 */ /* 0x000fe60008000004 */
[----:B------:R-:W-:Y:S01]  /*0350*/  LEA.HI R6, R5, R4, RZ, 0x9 ;  /* 0x0000000405067211 */ /* 0x000fe200078f48ff */
[----:B------:R-:W-:Y:S01]  /*0360*/  STS.U8 [R14+UR4+0x318], R17 ;  /* 0x000318110e007988 */ /* 0x000fe20008000004 */
[----:B------:R-:W-:Y:S01]  /*0370*/  SGXT.U32 R5, R12, 0x2 ;  /* 0x000000020c05781a */ /* 0x000fe20000000000 */
[----:B------:R-:W-:Y:S01]  /*0380*/  ULDC.64 UR4, c[0x0][0x218] ;  /* 0x0000860000047ab9 */ /* 0x000fe20000000a00 */
[----:B--2---:R-:W-:Y:S01]  /*0390*/  LOP3.LUT R7, R6, 0xfffffe00, RZ, 0xc0, !PT ;  /* 0xfffffe0006077812 */ /* 0x004fe200078ec0ff */
[----:B------:R-:W-:Y:S01]  /*03a0*/  BAR.SYNC.DEFER_BLOCKING 0x0 ;  /* 0x0000000000007b1d */ /* 0x000fe20000010000 */
[----:B------:R-:W-:Y:S01]  /*03b0*/  LOP3.LUT R5, R0, R5, RZ, 0xfc, !PT ;  /* 0x0000000500057212 */ /* 0x000fe200078efcff */
[----:B------:R-:W-:-:S02]  /*03c0*/  IMAD.SHL.U32 R6, R6, 0x4, RZ ;  /* 0x0000000406067824 */ /* 0x000fc400078e00ff */
[----:B------:R-:W-:Y:S01]  /*03d0*/  IMAD.IADD R4, R4, 0x1, -R7 ;  /* 0x0000000104047824 */ /* 0x000fe200078e0a07 */
[C---:B------:R-:W-:Y:S02]  /*03e0*/  ISETP.GE.AND P0, PT, R5.reuse, 0x4, PT ;  /* 0x000000040500780c */ /* 0x040fe40003f06270 */
[----:B------:R-:W-:Y:S01]  /*03f0*/  LOP3.LUT R7, R6, 0xfffff800, RZ, 0xc0, !PT ;  /* 0xfffff80006077812 */ /* 0x000fe200078ec0ff */
[----:B------:R-:W-:-:S04]  /*0400*/  IMAD R4, R5, 0x200, R4 ;  /* 0x0000020005047824 */ /* 0x000fc800078e0204 */
[----:B------:R-:W-:Y:S01]  /*0410*/  IMAD.IADD R4, R4, 0x1, R7 ;  /* 0x0000000104047824 */ /* 0x000fe200078e0207 */
[----:B------:R-:W1:Y:S02]  /*0420*/  LDS.64 R2, [R2] ;  /* 0x0000000002027984 */ /* 0x000e640000000a00 */
[C---:B-1----:R-:W-:Y:S02]  /*0430*/  PRMT R0, R2.reuse, 0x7772, RZ ;  /* 0x0000777202007816 */ /* 0x042fe400000000ff */
[C---:B------:R-:W-:Y:S02]  /*0440*/  PRMT R9, R2.reuse, 0x7771, RZ ;  /* 0x0000777102097816 */ /* 0x040fe400000000ff */
[----:B------:R-:W-:Y:S02]  /*0450*/  PRMT R6, R3, 0x7772, RZ ;  /* 0x0000777203067816 */ /* 0x000fe400000000ff */
[----:B------:R-:W-:Y:S02]  /*0460*/  PRMT R9, R9, 0x5410, R0 ;  /* 0x0000541009097816 */ /* 0x000fe40000000000 */
[----:B------:R-:W-:-:S02]  /*0470*/  PRMT R0, R2, 0x7770, RZ ;  /* 0x0000777002007816 */ /* 0x000fc400000000ff */
[----:B------:R-:W-:Y:S02]  /*0480*/  PRMT R11, R3, 0x7771, RZ ;  /* 0x00007771030b7816 */ /* 0x000fe400000000ff */
[----:B------:R-:W-:Y:S02]  /*0490*/  LOP3.LUT R9, R9, 0x10001, RZ, 0xc0, !PT ;  /* 0x0001000109097812 */ /* 0x000fe400078ec0ff */
[----:B------:R-:W-:Y:S02]  /*04a0*/  LOP3.LUT R13, R0, 0x1, RZ, 0xc0, !PT ;  /* 0x00000001000d7812 */ /* 0x000fe400078ec0ff */
[----:B------:R-:W-:Y:S02]  /*04b0*/  PRMT R6, R11, 0x5410, R6 ;  /* 0x000054100b067816 */ /* 0x000fe40000000006 */
[----:B------:R-:W-:Y:S02]  /*04c0*/  LOP3.LUT R0, R9, 0xffff, RZ, 0xc0, !PT ;  /* 0x0000ffff09007812 */ /* 0x000fe400078ec0ff */
[----:B------:R-:W-:-:S02]  /*04d0*/  LOP3.LUT R6, R6, 0x10001, RZ, 0xc0, !PT ;  /* 0x0001000106067812 */ /* 0x000fc400078ec0ff */
[----:B------:R-:W-:Y:S02]  /*04e0*/  PRMT R13, R13, 0x3340, R0 ;  /* 0x000033400d0d7816 */ /* 0x000fe40000000000 */
[----:B------:R-:W-:Y:S02]  /*04f0*/  SHF.R.U32.HI R2, RZ, 0x18, R2 ;  /* 0x00000018ff027819 */ /* 0x000fe40000011602 */
[----:B------:R-:W-:Y:S02]  /*0500*/  PRMT R0, R3, 0x7770, RZ ;  /* 0x0000777003007816 */ /* 0x000fe400000000ff */
[----:B------:R-:W-:Y:S02]  /*0510*/  SHF.R.U32.HI R5, RZ, 0x18, R3 ;  /* 0x00000018ff057819 */ /* 0x000fe40000011603 */
[----:B------:R-:W-:Y:S02]  /*0520*/  PRMT R8, R6, 0x7732, RZ ;  /* 0x0000773206087816 */ /* 0x000fe400000000ff */
[----:B------:R-:W-:-:S02]  /*0530*/  SGXT.U32 R3, R2, 0x1 ;  /* 0x000000010203781a */ /* 0x000fc40000000000 */
[----:B------:R-:W-:Y:S02]  /*0540*/  LOP3.LUT R7, R0, 0x1, RZ, 0xc0, !PT ;  /* 0x0000000100077812 */ /* 0x000fe400078ec0ff */
[----:B------:R-:W-:Y:S02]  /*0550*/  LOP3.LUT R2, R6, 0xffff, RZ, 0xc0, !PT ;  /* 0x0000ffff06027812 */ /* 0x000fe400078ec0ff */
[----:B------:R-:W-:Y:S01]  /*0560*/  SGXT.U32 R6, R5, 0x1 ;  /* 0x000000010506781a */ /* 0x000fe20000000000 */
[----:B------:R-:W-:Y:S01]  /*0570*/  IMAD.MOV.U32 R5, RZ, RZ, R8 ;  /* 0x000000ffff057224 */ /* 0x000fe200078e0008 */
[----:B------:R-:W-:Y:S02]  /*0580*/  PRMT R0, R9, 0x7732, RZ ;  /* 0x0000773209007816 */ /* 0x000fe400000000ff */
[----:B------:R-:W-:Y:S02]  /*0590*/  PRMT R8, R7, 0x3340, R2 ;  /* 0x0000334007087816 */ /* 0x000fe40000000002 */
[----:B------:R-:W-:-:S02]  /*05a0*/  IADD3 R2, P1, R4, UR4, RZ ;  /* 0x0000000404027c10 */ /* 0x000fc4000ff3e0ff */
[----:B------:R-:W-:Y:S02]  /*05b0*/  PRMT R0, R0, 0x3340, R3 ;  /* 0x0000334000007816 */ /* 0x000fe40000000003 */
[----:B------:R-:W-:Y:S02]  /*05c0*/  PRMT R5, R5, 0x3340, R6 ;  /* 0x0000334005057816 */ /* 0x000fe40000000006 */
[----:B------:R-:W-:Y:S02]  /*05d0*/  LEA.HI.X.SX32 R3, R4, UR5, 0x1, P1 ;  /* 0x0000000504037c11 */ /* 0x000fe400088f0eff */
[----:B------:R-:W-:Y:S02]  /*05e0*/  PRMT R4, R13, 0x5410, R0 ;  /* 0x000054100d047816 */ /* 0x000fe40000000000 */
[----:B------:R-:W-:Y:S01]  /*05f0*/  PRMT R5, R8, 0x5410, R5 ;  /* 0x0000541008057816 */ /* 0x000fe20000000005 */
[----:B------:R-:W-:Y:S06]  /*0600*/  @P0 EXIT ;  /* 0x000000000000094d */ /* 0x000fec0003800000 */
[----:B------:R-:W-:Y:S01]  /*0610*/  STG.E.64 desc[UR6][R2.64], R4 ;  /* 0x0000000402007986 */ /* 0x000fe2000c101b06 */
[----:B------:R-:W-:Y:S05]  /*0620*/  EXIT ;  /* 0x000000000000794d */ /* 0x000fea0003800000 */
.L_x_0:
[----:B------:R-:W-:-:S00]  /*0630*/  BRA `(.L_x_0) ;  /* 0xfffffffc00fc7947 */ /* 0x000fc0000383ffff */
[----:B------:R-:W-:-:S00]  /*0640*/  NOP ;  /* 0x0000000000007918 */ /* 0x000fc00000000000 */
        /* <DEDUP_REMOVED lines=11> */
.L_x_1:


//--------------------- .nv.shared.triton_poi_fused_threshold_backward_28 --------------------------
	.section	.nv.shared.triton_poi_fused_threshold_backward_28,"aw",@nobits
	.sectionflags	@""
	.align	16
	.zero		1024


//--------------------- .nv.constant0.triton_poi_fused_threshold_backward_28 --------------------------
	.section	.nv.constant0.triton_poi_fused_threshold_backward_28,"a",@progbits
	.sectionflags	@""
	.align	4
.nv.constant0.triton_poi_fused_threshold_backward_28:
	.zero		552
